//
// Generated by NVIDIA NVVM Compiler
//
// Compiler Build ID: CL-36424714
// Cuda compilation tools, release 13.0, V13.0.88
// Based on NVVM 20.0.0
//

.version 9.0
.target sm_100
.address_size 64

	// .globl	_Z6vecAddPdS_x

.visible .entry _Z6vecAddPdS_x(
	.param .u64 .ptr .align 1 _Z6vecAddPdS_x_param_0,
	.param .u64 .ptr .align 1 _Z6vecAddPdS_x_param_1,
	.param .u64 _Z6vecAddPdS_x_param_2
)
{
	.reg .pred 	%p<2>;
	.reg .b32 	%r<5>;
	.reg .b64 	%rd<10>;
	.reg .b64 	%fd<3>;

	ld.param.u64 	%rd2, [_Z6vecAddPdS_x_param_0];
	ld.param.u64 	%rd3, [_Z6vecAddPdS_x_param_1];
	ld.param.u64 	%rd4, [_Z6vecAddPdS_x_param_2];
	mov.u32 	%r1, %ctaid.x;
	mov.u32 	%r2, %ntid.x;
	mov.u32 	%r3, %tid.x;
	mad.lo.s32 	%r4, %r1, %r2, %r3;
	cvt.s64.s32 	%rd1, %r4;
	setp.le.s64 	%p1, %rd4, %rd1;
	@%p1 bra 	$L__BB0_2;
	cvta.to.global.u64 	%rd5, %rd2;
	cvta.to.global.u64 	%rd6, %rd3;
	shl.b64 	%rd7, %rd1, 3;
	add.s64 	%rd8, %rd5, %rd7;
	ld.global.f64 	%fd1, [%rd8];
	mul.f64 	%fd2, %fd1, %fd1;
	add.s64 	%rd9, %rd6, %rd7;
	st.global.f64 	[%rd9], %fd2;
$L__BB0_2:
	ret;

}


// ===== COMPILED SASS (sm_100) =====

	.target	sm_100

	.elftype	@"ET_EXEC"


//--------------------- .note.nv.tkinfo           --------------------------
	.section	.note.nv.tkinfo,"",@"SHT_NOTE"
	.sectionflags	@"SHF_NOTE_NV_TKINFO"
	.tkinfo
        /*0018*/ 	.word	0x00000002
        /*0030*/ 	.string	""
        /*0030*/ 	.string	"ptxas"
        /*0030*/ 	.string	"Cuda compilation tools, release 13.0, V13.0.88"
        /*0030*/ 	.string	"Build cuda_13.0.r13.0/compiler.36424714_0"
        /*0030*/ 	.string	"-arch sm_100 -m 64 "



//--------------------- .note.nv.cuinfo           --------------------------
	.section	.note.nv.cuinfo,"",@"SHT_NOTE"
	.sectionflags	@"SHF_NOTE_NV_CUINFO"
        /*0018*/ 	.short	0x0002
        /*001a*/ 	.short	0x0064
        /*001c*/ 	.short	0x0082
	.zero		2


//--------------------- .nv.info                  --------------------------
	.section	.nv.info,"",@"SHT_CUDA_INFO"
	.align	4


	//----- nvinfo : EIATTR_REGCOUNT
	.align		4
        /*0000*/ 	.byte	0x04, 0x2f
        /*0002*/ 	.short	(.L_1 - .L_0)
	.align		4
.L_0:
        /*0004*/ 	.word	index@(_Z6vecAddPdS_x)
        /*0008*/ 	.word	0x0000000a


	//----- nvinfo : EIATTR_FRAME_SIZE
	.align		4
.L_1:
        /*000c*/ 	.byte	0x04, 0x11
        /*000e*/ 	.short	(.L_3 - .L_2)
	.align		4
.L_2:
        /*0010*/ 	.word	index@(_Z6vecAddPdS_x)
        /*0014*/ 	.word	0x00000000


	//----- nvinfo : EIATTR_MIN_STACK_SIZE
	.align		4
.L_3:
        /*0018*/ 	.byte	0x04, 0x12
        /*001a*/ 	.short	(.L_5 - .L_4)
	.align		4
.L_4:
        /*001c*/ 	.word	index@(_Z6vecAddPdS_x)
        /*0020*/ 	.word	0x00000000
.L_5:


//--------------------- .nv.compat                --------------------------
	.section	.nv.compat,"",@"SHT_CUDA_COMPAT_INFO"
	.align	4
        /*0000*/ 	.byte	0x02, 0x09, 0x00, 0x00, 0x02, 0x02, 0x01, 0x00, 0x02, 0x05, 0x05, 0x00, 0x03, 0x07, 0x01, 0x01
        /*0010*/ 	.byte	0x02, 0x03, 0x00, 0x00, 0x02, 0x06, 0x01, 0x00, 0x04, 0x0b, 0x08, 0x00, 0x01, 0x00, 0x00, 0x00
        /*0020*/ 	.byte	0x00, 0x00, 0x00, 0x00


//--------------------- .nv.info._Z6vecAddPdS_x   --------------------------
	.section	.nv.info._Z6vecAddPdS_x,"",@"SHT_CUDA_INFO"
	.sectionflags	@""
	.align	4


	//----- nvinfo : EIATTR_CUDA_API_VERSION
	.align		4
        /*0000*/ 	.byte	0x04, 0x37
        /*0002*/ 	.short	(.L_7 - .L_6)
.L_6:
        /*0004*/ 	.word	0x00000082


	//----- nvinfo : EIATTR_KPARAM_INFO
	.align		4
.L_7:
        /*0008*/ 	.byte	0x04, 0x17
        /*000a*/ 	.short	(.L_9 - .L_8)
.L_8:
        /*000c*/ 	.word	0x00000000
        /*0010*/ 	.short	0x0002
        /*0012*/ 	.short	0x0010
        /*0014*/ 	.byte	0x00, 0xf0, 0x21, 0x00


	//----- nvinfo : EIATTR_KPARAM_INFO
	.align		4
.L_9:
        /*0018*/ 	.byte	0x04, 0x17
        /*001a*/ 	.short	(.L_11 - .L_10)
.L_10:
        /*001c*/ 	.word	0x00000000
        /*0020*/ 	.short	0x0001
        /*0022*/ 	.short	0x0008
        /*0024*/ 	.byte	0x00, 0xf5, 0x21, 0x00


	//----- nvinfo : EIATTR_KPARAM_INFO
	.align		4
.L_11:
        /*0028*/ 	.byte	0x04, 0x17
        /*002a*/ 	.short	(.L_13 - .L_12)
.L_12:
        /*002c*/ 	.word	0x00000000
        /*0030*/ 	.short	0x0000
        /*0032*/ 	.short	0x0000
        /*0034*/ 	.byte	0x00, 0xf5, 0x21, 0x00


	//----- nvinfo : EIATTR_SPARSE_MMA_MASK
	.align		4
.L_13:
        /*0038*/ 	.byte	0x03, 0x50
        /*003a*/ 	.short	0x0000


	//----- nvinfo : EIATTR_MAXREG_COUNT
	.align		4
        /*003c*/ 	.byte	0x03, 0x1b
        /*003e*/ 	.short	0x00ff


	//----- nvinfo : EIATTR_MERCURY_ISA_VERSION
	.align		4
        /*0040*/ 	.byte	0x03, 0x5f
        /*0042*/ 	.short	0x0101


	//----- nvinfo : EIATTR_VRC_CTA_INIT_COUNT
	.align		4
        /*0044*/ 	.byte	0x02, 0x4a
	.zero		1
	.zero		1


	//----- nvinfo : EIATTR_EXIT_INSTR_OFFSETS
	.align		4
        /*0048*/ 	.byte	0x04, 0x1c
        /*004a*/ 	.short	(.L_15 - .L_14)


	//   ....[0]....
.L_14:
        /*004c*/ 	.word	0x00000090


	//   ....[1]....
        /*0050*/ 	.word	0x00000150


	//----- nvinfo : EIATTR_CBANK_PARAM_SIZE
	.align		4
.L_15:
        /*0054*/ 	.byte	0x03, 0x19
        /*0056*/ 	.short	0x0018


	//----- nvinfo : EIATTR_PARAM_CBANK
	.align		4
        /*0058*/ 	.byte	0x04, 0x0a
        /*005a*/ 	.short	(.L_17 - .L_16)
	.align		4
.L_16:
        /*005c*/ 	.word	index@(.nv.constant0._Z6vecAddPdS_x)
        /*0060*/ 	.short	0x0380
        /*0062*/ 	.short	0x0018


	//----- nvinfo : EIATTR_SW_WAR
	.align		4
.L_17:
        /*0064*/ 	.byte	0x04, 0x36
        /*0066*/ 	.short	(.L_19 - .L_18)
.L_18:
        /*0068*/ 	.word	0x00000008
.L_19:


//--------------------- .nv.callgraph             --------------------------
	.section	.nv.callgraph,"",@"SHT_CUDA_CALLGRAPH"
	.align	4
	.sectionentsize	8
	.align		4
        /*0000*/ 	.word	0x00000000
	.align		4
        /*0004*/ 	.word	0xffffffff
	.align		4
        /*0008*/ 	.word	0x00000000
	.align		4
        /*000c*/ 	.word	0xfffffffe
	.align		4
        /*0010*/ 	.word	0x00000000
	.align		4
        /*0014*/ 	.word	0xfffffffd
	.align		4
        /*0018*/ 	.word	0x00000000
	.align		4
        /*001c*/ 	.word	0xfffffffc


//--------------------- .text._Z6vecAddPdS_x      --------------------------
	.section	.text._Z6vecAddPdS_x,"ax",@progbits
	.align	128
        .global         _Z6vecAddPdS_x
        .type           _Z6vecAddPdS_x,@function
        .size           _Z6vecAddPdS_x,(.L_x_1 - _Z6vecAddPdS_x)
        .other          _Z6vecAddPdS_x,@"STO_CUDA_ENTRY STV_DEFAULT"
_Z6vecAddPdS_x:
.text._Z6vecAddPdS_x:
[----:B------:R-:W-:Y:S01]  /*0000*/  LDC R1, c[0x0][0x37c] ;  /* 0x0000df00ff017b82 */ /* 0x000fe20000000800 */
[----:B------:R-:W0:Y:S07]  /*0010*/  S2R R3, SR_TID.X ;  /* 0x0000000000037919 */ /* 0x000e2e0000002100 */
[----:B------:R-:W0:Y:S01]  /*0020*/  S2UR UR4, SR_CTAID.X ;  /* 0x00000000000479c3 */ /* 0x000e220000002500 */
[----:B------:R-:W1:Y:S07]  /*0030*/  LDCU.64 UR6, c[0x0][0x390] ;  /* 0x00007200ff0677ac */ /* 0x000e6e0008000a00 */
[----:B------:R-:W0:Y:S02]  /*0040*/  LDC R0, c[0x0][0x360] ;  /* 0x0000d800ff007b82 */ /* 0x000e240000000800 */
[----:B0-----:R-:W-:-:S05]  /*0050*/  IMAD R0, R0, UR4, R3 ;  /* 0x0000000400007c24 */ /* 0x001fca000f8e0203 */
[----:B-1----:R-:W-:Y:S02]  /*0060*/  ISETP.GE.U32.AND P0, PT, R0, UR6, PT ;  /* 0x0000000600007c0c */ /* 0x002fe4000bf06070 */
[----:B------:R-:W-:-:S04]  /*0070*/  SHF.R.S32.HI R3, RZ, 0x1f, R0 ;  /* 0x0000001fff037819 */ /* 0x000fc80000011400 */
[----:B------:R-:W-:-:S13]  /*0080*/  ISETP.GE.AND.EX P0, PT, R3, UR7, PT, P0 ;  /* 0x0000000703007c0c */ /* 0x000fda000bf06300 */
[----:B------:R-:W-:Y:S05]  /*0090*/  @P0 EXIT ;  /* 0x000000000000094d */ /* 0x000fea0003800000 */
[----:B------:R-:W0:Y:S01]  /*00a0*/  LDCU.128 UR8, c[0x0][0x380] ;  /* 0x00007000ff0877ac */ /* 0x000e220008000c00 */
[C---:B------:R-:W-:Y:S01]  /*00b0*/  IMAD.SHL.U32 R6, R0.reuse, 0x8, RZ ;  /* 0x0000000800067824 */ /* 0x040fe200078e00ff */
[----:B------:R-:W-:Y:S01]  /*00c0*/  SHF.L.U64.HI R0, R0, 0x3, R3 ;  /* 0x0000000300007819 */ /* 0x000fe20000010203 */
[----:B------:R-:W1:Y:S03]  /*00d0*/  LDCU.64 UR4, c[0x0][0x358] ;  /* 0x00006b00ff0477ac */ /* 0x000e660008000a00 */
[----:B0-----:R-:W-:-:S04]  /*00e0*/  IADD3 R4, P0, PT, R6, UR8, RZ ;  /* 0x0000000806047c10 */ /* 0x001fc8000ff1e0ff */
[----:B------:R-:W-:-:S05]  /*00f0*/  IADD3.X R5, PT, PT, R0, UR9, RZ, P0, !PT ;  /* 0x0000000900057c10 */ /* 0x000fca00087fe4ff */
[----:B-1----:R-:W2:Y:S01]  /*0100*/  LDG.E.64 R2, desc[UR4][R4.64] ;  /* 0x0000000404027981 */ /* 0x002ea2000c1e1b00 */
[----:B------:R-:W-:-:S04]  /*0110*/  IADD3 R6, P0, PT, R6, UR10, RZ ;  /* 0x0000000a06067c10 */ /* 0x000fc8000ff1e0ff */
[----:B------:R-:W-:Y:S01]  /*0120*/  IADD3.X R7, PT, PT, R0, UR11, RZ, P0, !PT ;  /* 0x0000000b00077c10 */ /* 0x000fe200087fe4ff */
[----:B--2---:R-:W-:-:S07]  /*0130*/  DMUL R2, R2, R2 ;  /* 0x0000000202027228 */ /* 0x004fce0000000000 */
[----:B------:R-:W-:Y:S01]  /*0140*/  STG.E.64 desc[UR4][R6.64], R2 ;  /* 0x0000000206007986 */ /* 0x000fe2000c101b04 */
[----:B------:R-:W-:Y:S05]  /*0150*/  EXIT ;  /* 0x000000000000794d */ /* 0x000fea0003800000 */
.L_x_0:
[----:B------:R-:W-:-:S00]  /*0160*/  BRA `(.L_x_0) ;  /* 0xfffffffc00fc7947 */ /* 0x000fc0000383ffff */
[----:B------:R-:W-:-:S00]  /*0170*/  NOP ;  /* 0x0000000000007918 */ /* 0x000fc00000000000 */
        /* <DEDUP_REMOVED lines=8> */
.L_x_1:


//--------------------- .nv.shared.reserved.0     --------------------------
	.section	.nv.shared.reserved.0,"aw",@nobits
	.weak		__nv_reservedSMEM_offset_0_alias
	.size		__nv_reservedSMEM_offset_0_alias, 0, 64
	.other		__nv_reservedSMEM_offset_0_alias,@"STO_CUDA_RESERVED_SHARED STV_DEFAULT"
__nv_reservedSMEM_offset_0_alias:
	.zero		0
	.zero		64


//--------------------- .nv.constant0._Z6vecAddPdS_x --------------------------
	.section	.nv.constant0._Z6vecAddPdS_x,"a",@progbits
	.sectionflags	@""
	.align	4
.nv.constant0._Z6vecAddPdS_x:
	.zero		920


//--------------------- SYMBOLS --------------------------

	.type		.nv.reservedSmem.offset0,@object
	.size		.nv.reservedSmem.offset0,0x4
